//
// Generated by NVIDIA NVVM Compiler
//
// Compiler Build ID: CL-36424714
// Cuda compilation tools, release 13.0, V13.0.88
// Based on NVVM 20.0.0
//

.version 9.0
.target sm_100
.address_size 64

	// .globl	_Z10dataKernelPii

.visible .entry _Z10dataKernelPii(
	.param .u64 .ptr .align 1 _Z10dataKernelPii_param_0,
	.param .u32 _Z10dataKernelPii_param_1
)
{
	.reg .pred 	%p<2>;
	.reg .b32 	%r<7>;
	.reg .b64 	%rd<5>;

	ld.param.u64 	%rd1, [_Z10dataKernelPii_param_0];
	ld.param.u32 	%r4, [_Z10dataKernelPii_param_1];
	mov.u32 	%r1, %tid.x;
	mov.u32 	%r2, %ctaid.x;
	mov.u32 	%r5, %ntid.x;
	mad.lo.s32 	%r3, %r2, %r5, %r1;
	setp.ge.s32 	%p1, %r3, %r4;
	@%p1 bra 	$L__BB0_2;
	cvta.to.global.u64 	%rd2, %rd1;
	add.s32 	%r6, %r2, %r1;
	mul.wide.s32 	%rd3, %r3, 4;
	add.s64 	%rd4, %rd2, %rd3;
	st.global.u32 	[%rd4], %r6;
$L__BB0_2:
	ret;

}
	// .globl	_Z13monitorKernelPiS_
.visible .entry _Z13monitorKernelPiS_(
	.param .u64 .ptr .align 1 _Z13monitorKernelPiS__param_0,
	.param .u64 .ptr .align 1 _Z13monitorKernelPiS__param_1
)
{
	.reg .b32 	%r<2>;
	.reg .b64 	%rd<5>;

	ld.param.u64 	%rd1, [_Z13monitorKernelPiS__param_0];
	ld.param.u64 	%rd2, [_Z13monitorKernelPiS__param_1];
	cvta.to.global.u64 	%rd3, %rd1;
	cvta.to.global.u64 	%rd4, %rd2;
	ld.global.u32 	%r1, [%rd4];
	st.global.u32 	[%rd3], %r1;
	ret;

}


// ===== COMPILED SASS (sm_100) =====

	.target	sm_100

	.elftype	@"ET_EXEC"


//--------------------- .note.nv.tkinfo           --------------------------
	.section	.note.nv.tkinfo,"",@"SHT_NOTE"
	.sectionflags	@"SHF_NOTE_NV_TKINFO"
	.tkinfo
        /*0018*/ 	.word	0x00000002
        /*0030*/ 	.string	""
        /*0030*/ 	.string	"ptxas"
        /*0030*/ 	.string	"Cuda compilation tools, release 13.0, V13.0.88"
        /*0030*/ 	.string	"Build cuda_13.0.r13.0/compiler.36424714_0"
        /*0030*/ 	.string	"-arch sm_100 -m 64 "



//--------------------- .note.nv.cuinfo           --------------------------
	.section	.note.nv.cuinfo,"",@"SHT_NOTE"
	.sectionflags	@"SHF_NOTE_NV_CUINFO"
        /*0018*/ 	.short	0x0002
        /*001a*/ 	.short	0x0064
        /*001c*/ 	.short	0x0082
	.zero		2


//--------------------- .nv.info                  --------------------------
	.section	.nv.info,"",@"SHT_CUDA_INFO"
	.align	4


	//----- nvinfo : EIATTR_REGCOUNT
	.align		4
        /*0000*/ 	.byte	0x04, 0x2f
        /*0002*/ 	.short	(.L_1 - .L_0)
	.align		4
.L_0:
        /*0004*/ 	.word	index@(_Z10dataKernelPii)
        /*0008*/ 	.word	0x0000000a


	//----- nvinfo : EIATTR_FRAME_SIZE
	.align		4
.L_1:
        /*000c*/ 	.byte	0x04, 0x11
        /*000e*/ 	.short	(.L_3 - .L_2)
	.align		4
.L_2:
        /*0010*/ 	.word	index@(_Z10dataKernelPii)
        /*0014*/ 	.word	0x00000000


	//----- nvinfo : EIATTR_REGCOUNT
	.align		4
.L_3:
        /*0018*/ 	.byte	0x04, 0x2f
        /*001a*/ 	.short	(.L_5 - .L_4)
	.align		4
.L_4:
        /*001c*/ 	.word	index@(_Z13monitorKernelPiS_)
        /*0020*/ 	.word	0x00000008


	//----- nvinfo : EIATTR_FRAME_SIZE
	.align		4
.L_5:
        /*0024*/ 	.byte	0x04, 0x11
        /*0026*/ 	.short	(.L_7 - .L_6)
	.align		4
.L_6:
        /*0028*/ 	.word	index@(_Z13monitorKernelPiS_)
        /*002c*/ 	.word	0x00000000


	//----- nvinfo : EIATTR_MIN_STACK_SIZE
	.align		4
.L_7:
        /*0030*/ 	.byte	0x04, 0x12
        /*0032*/ 	.short	(.L_9 - .L_8)
	.align		4
.L_8:
        /*0034*/ 	.word	index@(_Z13monitorKernelPiS_)
        /*0038*/ 	.word	0x00000000


	//----- nvinfo : EIATTR_MIN_STACK_SIZE
	.align		4
.L_9:
        /*003c*/ 	.byte	0x04, 0x12
        /*003e*/ 	.short	(.L_11 - .L_10)
	.align		4
.L_10:
        /*0040*/ 	.word	index@(_Z10dataKernelPii)
        /*0044*/ 	.word	0x00000000
.L_11:


//--------------------- .nv.compat                --------------------------
	.section	.nv.compat,"",@"SHT_CUDA_COMPAT_INFO"
	.align	4
        /*0000*/ 	.byte	0x02, 0x09, 0x00, 0x00, 0x02, 0x02, 0x01, 0x00, 0x02, 0x05, 0x05, 0x00, 0x03, 0x07, 0x01, 0x01
        /*0010*/ 	.byte	0x02, 0x03, 0x00, 0x00, 0x02, 0x06, 0x01, 0x00, 0x04, 0x0b, 0x08, 0x00, 0x09, 0x00, 0x00, 0x00
        /*0020*/ 	.byte	0x00, 0x00, 0x00, 0x00


//--------------------- .nv.info._Z13monitorKernelPiS_ --------------------------
	.section	.nv.info._Z13monitorKernelPiS_,"",@"SHT_CUDA_INFO"
	.sectionflags	@""
	.align	4


	//----- nvinfo : EIATTR_CUDA_API_VERSION
	.align		4
        /*0000*/ 	.byte	0x04, 0x37
        /*0002*/ 	.short	(.L_13 - .L_12)
.L_12:
        /*0004*/ 	.word	0x00000082


	//----- nvinfo : EIATTR_KPARAM_INFO
	.align		4
.L_13:
        /*0008*/ 	.byte	0x04, 0x17
        /*000a*/ 	.short	(.L_15 - .L_14)
.L_14:
        /*000c*/ 	.word	0x00000000
        /*0010*/ 	.short	0x0001
        /*0012*/ 	.short	0x0008
        /*0014*/ 	.byte	0x00, 0xf5, 0x21, 0x00


	//----- nvinfo : EIATTR_KPARAM_INFO
	.align		4
.L_15:
        /*0018*/ 	.byte	0x04, 0x17
        /*001a*/ 	.short	(.L_17 - .L_16)
.L_16:
        /*001c*/ 	.word	0x00000000
        /*0020*/ 	.short	0x0000
        /*0022*/ 	.short	0x0000
        /*0024*/ 	.byte	0x00, 0xf5, 0x21, 0x00


	//----- nvinfo : EIATTR_SPARSE_MMA_MASK
	.align		4
.L_17:
        /*0028*/ 	.byte	0x03, 0x50
        /*002a*/ 	.short	0x0000


	//----- nvinfo : EIATTR_MAXREG_COUNT
	.align		4
        /*002c*/ 	.byte	0x03, 0x1b
        /*002e*/ 	.short	0x00ff


	//----- nvinfo : EIATTR_MERCURY_ISA_VERSION
	.align		4
        /*0030*/ 	.byte	0x03, 0x5f
        /*0032*/ 	.short	0x0101


	//----- nvinfo : EIATTR_VRC_CTA_INIT_COUNT
	.align		4
        /*0034*/ 	.byte	0x02, 0x4a
	.zero		1
	.zero		1


	//----- nvinfo : EIATTR_EXIT_INSTR_OFFSETS
	.align		4
        /*0038*/ 	.byte	0x04, 0x1c
        /*003a*/ 	.short	(.L_19 - .L_18)


	//   ....[0]....
.L_18:
        /*003c*/ 	.word	0x00000060


	//----- nvinfo : EIATTR_CBANK_PARAM_SIZE
	.align		4
.L_19:
        /*0040*/ 	.byte	0x03, 0x19
        /*0042*/ 	.short	0x0010


	//----- nvinfo : EIATTR_PARAM_CBANK
	.align		4
        /*0044*/ 	.byte	0x04, 0x0a
        /*0046*/ 	.short	(.L_21 - .L_20)
	.align		4
.L_20:
        /*0048*/ 	.word	index@(.nv.constant0._Z13monitorKernelPiS_)
        /*004c*/ 	.short	0x0380
        /*004e*/ 	.short	0x0010


	//----- nvinfo : EIATTR_SW_WAR
	.align		4
.L_21:
        /*0050*/ 	.byte	0x04, 0x36
        /*0052*/ 	.short	(.L_23 - .L_22)
.L_22:
        /*0054*/ 	.word	0x00000008
.L_23:


//--------------------- .nv.info._Z10dataKernelPii --------------------------
	.section	.nv.info._Z10dataKernelPii,"",@"SHT_CUDA_INFO"
	.sectionflags	@""
	.align	4


	//----- nvinfo : EIATTR_CUDA_API_VERSION
	.align		4
        /*0000*/ 	.byte	0x04, 0x37
        /*0002*/ 	.short	(.L_25 - .L_24)
.L_24:
        /*0004*/ 	.word	0x00000082


	//----- nvinfo : EIATTR_KPARAM_INFO
	.align		4
.L_25:
        /*0008*/ 	.byte	0x04, 0x17
        /*000a*/ 	.short	(.L_27 - .L_26)
.L_26:
        /*000c*/ 	.word	0x00000000
        /*0010*/ 	.short	0x0001
        /*0012*/ 	.short	0x0008
        /*0014*/ 	.byte	0x00, 0xf0, 0x11, 0x00


	//----- nvinfo : EIATTR_KPARAM_INFO
	.align		4
.L_27:
        /*0018*/ 	.byte	0x04, 0x17
        /*001a*/ 	.short	(.L_29 - .L_28)
.L_28:
        /*001c*/ 	.word	0x00000000
        /*0020*/ 	.short	0x0000
        /*0022*/ 	.short	0x0000
        /*0024*/ 	.byte	0x00, 0xf5, 0x21, 0x00


	//----- nvinfo : EIATTR_SPARSE_MMA_MASK
	.align		4
.L_29:
        /*0028*/ 	.byte	0x03, 0x50
        /*002a*/ 	.short	0x0000


	//----- nvinfo : EIATTR_MAXREG_COUNT
	.align		4
        /*002c*/ 	.byte	0x03, 0x1b
        /*002e*/ 	.short	0x00ff


	//----- nvinfo : EIATTR_MERCURY_ISA_VERSION
	.align		4
        /*0030*/ 	.byte	0x03, 0x5f
        /*0032*/ 	.short	0x0101


	//----- nvinfo : EIATTR_VRC_CTA_INIT_COUNT
	.align		4
        /*0034*/ 	.byte	0x02, 0x4a
	.zero		1
	.zero		1


	//----- nvinfo : EIATTR_EXIT_INSTR_OFFSETS
	.align		4
        /*0038*/ 	.byte	0x04, 0x1c
        /*003a*/ 	.short	(.L_31 - .L_30)


	//   ....[0]....
.L_30:
        /*003c*/ 	.word	0x00000070


	//   ....[1]....
        /*0040*/ 	.word	0x000000d0


	//----- nvinfo : EIATTR_CBANK_PARAM_SIZE
	.align		4
.L_31:
        /*0044*/ 	.byte	0x03, 0x19
        /*0046*/ 	.short	0x000c


	//----- nvinfo : EIATTR_PARAM_CBANK
	.align		4
        /*0048*/ 	.byte	0x04, 0x0a
        /*004a*/ 	.short	(.L_33 - .L_32)
	.align		4
.L_32:
        /*004c*/ 	.word	index@(.nv.constant0._Z10dataKernelPii)
        /*0050*/ 	.short	0x0380
        /*0052*/ 	.short	0x000c


	//----- nvinfo : EIATTR_SW_WAR
	.align		4
.L_33:
        /*0054*/ 	.byte	0x04, 0x36
        /*0056*/ 	.short	(.L_35 - .L_34)
.L_34:
        /*0058*/ 	.word	0x00000008
.L_35:


//--------------------- .nv.callgraph             --------------------------
	.section	.nv.callgraph,"",@"SHT_CUDA_CALLGRAPH"
	.align	4
	.sectionentsize	8
	.align		4
        /*0000*/ 	.word	0x00000000
	.align		4
        /*0004*/ 	.word	0xffffffff
	.align		4
        /*0008*/ 	.word	0x00000000
	.align		4
        /*000c*/ 	.word	0xfffffffe
	.align		4
        /*0010*/ 	.word	0x00000000
	.align		4
        /*0014*/ 	.word	0xfffffffd
	.align		4
        /*0018*/ 	.word	0x00000000
	.align		4
        /*001c*/ 	.word	0xfffffffc


//--------------------- .text._Z13monitorKernelPiS_ --------------------------
	.section	.text._Z13monitorKernelPiS_,"ax",@progbits
	.align	128
        .global         _Z13monitorKernelPiS_
        .type           _Z13monitorKernelPiS_,@function
        .size           _Z13monitorKernelPiS_,(.L_x_2 - _Z13monitorKernelPiS_)
        .other          _Z13monitorKernelPiS_,@"STO_CUDA_ENTRY STV_DEFAULT"
_Z13monitorKernelPiS_:
.text._Z13monitorKernelPiS_:
[----:B------:R-:W-:Y:S08]  /*0000*/  LDC R1, c[0x0][0x37c] ;  /* 0x0000df00ff017b82 */ /* 0x000ff00000000800 */
[----:B------:R-:W0:Y:S01]  /*0010*/  LDC.64 R2, c[0x0][0x388] ;  /* 0x0000e200ff027b82 */ /* 0x000e220000000a00 */
[----:B------:R-:W0:Y:S02]  /*0020*/  LDCU.64 UR4, c[0x0][0x358] ;  /* 0x00006b00ff0477ac */ /* 0x000e240008000a00 */
[----:B0-----:R-:W2:Y:S05]  /*0030*/  LDG.E R3, desc[UR4][R2.64] ;  /* 0x0000000402037981 */ /* 0x001eaa000c1e1900 */
[----:B------:R-:W2:Y:S02]  /*0040*/  LDC.64 R4, c[0x0][0x380] ;  /* 0x0000e000ff047b82 */ /* 0x000ea40000000a00 */
[----:B--2---:R-:W-:Y:S01]  /*0050*/  STG.E desc[UR4][R4.64], R3 ;  /* 0x0000000304007986 */ /* 0x004fe2000c101904 */
[----:B------:R-:W-:Y:S05]  /*0060*/  EXIT ;  /* 0x000000000000794d */ /* 0x000fea0003800000 */
.L_x_0:
[----:B------:R-:W-:-:S00]  /*0070*/  BRA `(.L_x_0) ;  /* 0xfffffffc00fc7947 */ /* 0x000fc0000383ffff */
[----:B------:R-:W-:-:S00]  /*0080*/  NOP ;  /* 0x0000000000007918 */ /* 0x000fc00000000000 */
[----:B------:R-:W-:-:S00]  /*0090*/  NOP ;  /* 0x0000000000007918 */ /* 0x000fc00000000000 */
[----:B------:R-:W-:-:S00]  /*00a0*/  NOP ;  /* 0x0000000000007918 */ /* 0x000fc00000000000 */
[----:B------:R-:W-:-:S00]  /*00b0*/  NOP ;  /* 0x0000000000007918 */ /* 0x000fc00000000000 */
[----:B------:R-:W-:-:S00]  /*00c0*/  NOP ;  /* 0x0000000000007918 */ /* 0x000fc00000000000 */
[----:B------:R-:W-:-:S00]  /*00d0*/  NOP ;  /* 0x0000000000007918 */ /* 0x000fc00000000000 */
[----:B------:R-:W-:-:S00]  /*00e0*/  NOP ;  /* 0x0000000000007918 */ /* 0x000fc00000000000 */
[----:B------:R-:W-:-:S00]  /*00f0*/  NOP ;  /* 0x0000000000007918 */ /* 0x000fc00000000000 */
.L_x_2:


//--------------------- .text._Z10dataKernelPii   --------------------------
	.section	.text._Z10dataKernelPii,"ax",@progbits
	.align	128
        .global         _Z10dataKernelPii
        .type           _Z10dataKernelPii,@function
        .size           _Z10dataKernelPii,(.L_x_3 - _Z10dataKernelPii)
        .other          _Z10dataKernelPii,@"STO_CUDA_ENTRY STV_DEFAULT"
_Z10dataKernelPii:
.text._Z10dataKernelPii:
[----:B------:R-:W-:Y:S01]  /*0000*/  LDC R1, c[0x0][0x37c] ;  /* 0x0000df00ff017b82 */ /* 0x000fe20000000800 */
[----:B------:R-:W0:Y:S07]  /*0010*/  S2R R7, SR_TID.X ;  /* 0x0000000000077919 */ /* 0x000e2e0000002100 */
[----:B------:R-:W0:Y:S01]  /*0020*/  S2UR UR6, SR_CTAID.X ;  /* 0x00000000000679c3 */ /* 0x000e220000002500 */
[----:B------:R-:W1:Y:S07]  /*0030*/  LDCU UR4, c[0x0][0x388] ;  /* 0x00007100ff0477ac */ /* 0x000e6e0008000800 */
[----:B------:R-:W0:Y:S02]  /*0040*/  LDC R0, c[0x0][0x360] ;  /* 0x0000d800ff007b82 */ /* 0x000e240000000800 */
[----:B0-----:R-:W-:-:S05]  /*0050*/  IMAD R5, R0, UR6, R7 ;  /* 0x0000000600057c24 */ /* 0x001fca000f8e0207 */
[----:B-1----:R-:W-:-:S13]  /*0060*/  ISETP.GE.AND P0, PT, R5, UR4, PT ;  /* 0x0000000405007c0c */ /* 0x002fda000bf06270 */
[----:B------:R-:W-:Y:S05]  /*0070*/  @P0 EXIT ;  /* 0x000000000000094d */ /* 0x000fea0003800000 */
[----:B------:R-:W0:Y:S01]  /*0080*/  LDC.64 R2, c[0x0][0x380] ;  /* 0x0000e000ff027b82 */ /* 0x000e220000000a00 */
[----:B------:R-:W1:Y:S01]  /*0090*/  LDCU.64 UR4, c[0x0][0x358] ;  /* 0x00006b00ff0477ac */ /* 0x000e620008000a00 */
[----:B------:R-:W-:Y:S01]  /*00a0*/  IADD3 R7, PT, PT, R7, UR6, RZ ;  /* 0x0000000607077c10 */ /* 0x000fe2000fffe0ff */
[----:B0-----:R-:W-:-:S05]  /*00b0*/  IMAD.WIDE R2, R5, 0x4, R2 ;  /* 0x0000000405027825 */ /* 0x001fca00078e0202 */
[----:B-1----:R-:W-:Y:S01]  /*00c0*/  STG.E desc[UR4][R2.64], R7 ;  /* 0x0000000702007986 */ /* 0x002fe2000c101904 */
[----:B------:R-:W-:Y:S05]  /*00d0*/  EXIT ;  /* 0x000000000000794d */ /* 0x000fea0003800000 */
.L_x_1:
        /* <DEDUP_REMOVED lines=10> */
.L_x_3:


//--------------------- .nv.shared.reserved.0     --------------------------
	.section	.nv.shared.reserved.0,"aw",@nobits
	.weak		__nv_reservedSMEM_offset_0_alias
	.size		__nv_reservedSMEM_offset_0_alias, 0, 64
	.other		__nv_reservedSMEM_offset_0_alias,@"STO_CUDA_RESERVED_SHARED STV_DEFAULT"
__nv_reservedSMEM_offset_0_alias:
	.zero		0
	.zero		64


//--------------------- .nv.constant0._Z13monitorKernelPiS_ --------------------------
	.section	.nv.constant0._Z13monitorKernelPiS_,"a",@progbits
	.sectionflags	@""
	.align	4
.nv.constant0._Z13monitorKernelPiS_:
	.zero		912


//--------------------- .nv.constant0._Z10dataKernelPii --------------------------
	.section	.nv.constant0._Z10dataKernelPii,"a",@progbits
	.sectionflags	@""
	.align	4
.nv.constant0._Z10dataKernelPii:
	.zero		908


//--------------------- SYMBOLS --------------------------

	.type		.nv.reservedSmem.offset0,@object
	.size		.nv.reservedSmem.offset0,0x4
